//
// Generated by NVIDIA NVVM Compiler
//
// Compiler Build ID: CL-36424714
// Cuda compilation tools, release 13.0, V13.0.88
// Based on NVVM 20.0.0
//

.version 9.0
.target sm_100
.address_size 64

	// .globl	_Z9SumKernelPi
.global .align 1 .b8 _ZN34_INTERNAL_09f03abb_4_k_cu_4810a1a64cuda3std3__45__cpo5beginE[1];
.global .align 1 .b8 _ZN34_INTERNAL_09f03abb_4_k_cu_4810a1a64cuda3std3__45__cpo3endE[1];
.global .align 1 .b8 _ZN34_INTERNAL_09f03abb_4_k_cu_4810a1a64cuda3std3__45__cpo6cbeginE[1];
.global .align 1 .b8 _ZN34_INTERNAL_09f03abb_4_k_cu_4810a1a64cuda3std3__45__cpo4cendE[1];
.global .align 1 .b8 _ZN34_INTERNAL_09f03abb_4_k_cu_4810a1a64cuda3std3__45__cpo6rbeginE[1];
.global .align 1 .b8 _ZN34_INTERNAL_09f03abb_4_k_cu_4810a1a64cuda3std3__45__cpo4rendE[1];
.global .align 1 .b8 _ZN34_INTERNAL_09f03abb_4_k_cu_4810a1a64cuda3std3__45__cpo7crbeginE[1];
.global .align 1 .b8 _ZN34_INTERNAL_09f03abb_4_k_cu_4810a1a64cuda3std3__45__cpo5crendE[1];
.global .align 1 .b8 _ZN34_INTERNAL_09f03abb_4_k_cu_4810a1a64cuda3std3__436_GLOBAL__N__09f03abb_4_k_cu_4810a1a66ignoreE[1];
.global .align 1 .b8 _ZN34_INTERNAL_09f03abb_4_k_cu_4810a1a64cuda3std3__419piecewise_constructE[1];
.global .align 1 .b8 _ZN34_INTERNAL_09f03abb_4_k_cu_4810a1a64cuda3std3__48in_placeE[1];
.global .align 1 .b8 _ZN34_INTERNAL_09f03abb_4_k_cu_4810a1a64cuda3std3__420unreachable_sentinelE[1];
.global .align 1 .b8 _ZN34_INTERNAL_09f03abb_4_k_cu_4810a1a64cuda3std3__47nulloptE[1];
.global .align 1 .b8 _ZN34_INTERNAL_09f03abb_4_k_cu_4810a1a64cuda3std3__48unexpectE[1];
.global .align 1 .b8 _ZN34_INTERNAL_09f03abb_4_k_cu_4810a1a64cuda3std6ranges3__45__cpo4swapE[1];
.global .align 1 .b8 _ZN34_INTERNAL_09f03abb_4_k_cu_4810a1a64cuda3std6ranges3__45__cpo9iter_moveE[1];
.global .align 1 .b8 _ZN34_INTERNAL_09f03abb_4_k_cu_4810a1a64cuda3std6ranges3__45__cpo5beginE[1];
.global .align 1 .b8 _ZN34_INTERNAL_09f03abb_4_k_cu_4810a1a64cuda3std6ranges3__45__cpo3endE[1];
.global .align 1 .b8 _ZN34_INTERNAL_09f03abb_4_k_cu_4810a1a64cuda3std6ranges3__45__cpo6cbeginE[1];
.global .align 1 .b8 _ZN34_INTERNAL_09f03abb_4_k_cu_4810a1a64cuda3std6ranges3__45__cpo4cendE[1];
.global .align 1 .b8 _ZN34_INTERNAL_09f03abb_4_k_cu_4810a1a64cuda3std6ranges3__45__cpo7advanceE[1];
.global .align 1 .b8 _ZN34_INTERNAL_09f03abb_4_k_cu_4810a1a64cuda3std6ranges3__45__cpo9iter_swapE[1];
.global .align 1 .b8 _ZN34_INTERNAL_09f03abb_4_k_cu_4810a1a64cuda3std6ranges3__45__cpo4nextE[1];
.global .align 1 .b8 _ZN34_INTERNAL_09f03abb_4_k_cu_4810a1a64cuda3std6ranges3__45__cpo4prevE[1];
.global .align 1 .b8 _ZN34_INTERNAL_09f03abb_4_k_cu_4810a1a64cuda3std6ranges3__45__cpo4dataE[1];
.global .align 1 .b8 _ZN34_INTERNAL_09f03abb_4_k_cu_4810a1a64cuda3std6ranges3__45__cpo5cdataE[1];
.global .align 1 .b8 _ZN34_INTERNAL_09f03abb_4_k_cu_4810a1a64cuda3std6ranges3__45__cpo4sizeE[1];
.global .align 1 .b8 _ZN34_INTERNAL_09f03abb_4_k_cu_4810a1a64cuda3std6ranges3__45__cpo5ssizeE[1];
.global .align 1 .b8 _ZN34_INTERNAL_09f03abb_4_k_cu_4810a1a64cuda3std6ranges3__45__cpo8distanceE[1];
.global .align 1 .b8 _ZN34_INTERNAL_09f03abb_4_k_cu_4810a1a66thrust24THRUST_300001_SM_1000_NS6system6detail10sequential3seqE[1];
.global .align 1 .b8 _ZN34_INTERNAL_09f03abb_4_k_cu_4810a1a66thrust24THRUST_300001_SM_1000_NS12placeholders2_1E[1];
.global .align 1 .b8 _ZN34_INTERNAL_09f03abb_4_k_cu_4810a1a66thrust24THRUST_300001_SM_1000_NS12placeholders2_2E[1];
.global .align 1 .b8 _ZN34_INTERNAL_09f03abb_4_k_cu_4810a1a66thrust24THRUST_300001_SM_1000_NS12placeholders2_3E[1];
.global .align 1 .b8 _ZN34_INTERNAL_09f03abb_4_k_cu_4810a1a66thrust24THRUST_300001_SM_1000_NS12placeholders2_4E[1];
.global .align 1 .b8 _ZN34_INTERNAL_09f03abb_4_k_cu_4810a1a66thrust24THRUST_300001_SM_1000_NS12placeholders2_5E[1];
.global .align 1 .b8 _ZN34_INTERNAL_09f03abb_4_k_cu_4810a1a66thrust24THRUST_300001_SM_1000_NS12placeholders2_6E[1];
.global .align 1 .b8 _ZN34_INTERNAL_09f03abb_4_k_cu_4810a1a66thrust24THRUST_300001_SM_1000_NS12placeholders2_7E[1];
.global .align 1 .b8 _ZN34_INTERNAL_09f03abb_4_k_cu_4810a1a66thrust24THRUST_300001_SM_1000_NS12placeholders2_8E[1];
.global .align 1 .b8 _ZN34_INTERNAL_09f03abb_4_k_cu_4810a1a66thrust24THRUST_300001_SM_1000_NS12placeholders2_9E[1];
.global .align 1 .b8 _ZN34_INTERNAL_09f03abb_4_k_cu_4810a1a66thrust24THRUST_300001_SM_1000_NS12placeholders3_10E[1];

.visible .entry _Z9SumKernelPi(
	.param .u64 .ptr .align 1 _Z9SumKernelPi_param_0
)
{
	.reg .b32 	%r<22>;
	.reg .b64 	%rd<5>;

	ld.param.u64 	%rd1, [_Z9SumKernelPi_param_0];
	cvta.to.global.u64 	%rd2, %rd1;
	mov.u32 	%r1, %ctaid.x;
	mov.u32 	%r2, %ntid.x;
	mov.u32 	%r3, %ntid.y;
	mov.u32 	%r4, %ntid.z;
	mov.u32 	%r5, %tid.z;
	mov.u32 	%r6, %tid.y;
	mov.u32 	%r7, %tid.x;
	mad.lo.s32 	%r8, %r1, %r4, %r5;
	mad.lo.s32 	%r9, %r8, %r3, %r6;
	mad.lo.s32 	%r10, %r9, %r2, %r7;
	shl.b32 	%r11, %r10, 2;
	mul.wide.s32 	%rd3, %r11, 4;
	add.s64 	%rd4, %rd2, %rd3;
	ld.global.u32 	%r12, [%rd4];
	ld.global.u32 	%r13, [%rd4+4];
	ld.global.u32 	%r14, [%rd4+8];
	ld.global.u32 	%r15, [%rd4+12];
	add.s32 	%r16, %r13, %r12;
	add.s32 	%r17, %r14, %r16;
	add.s32 	%r18, %r15, %r17;
	mov.b32 	%r19, -1;
	redux.sync.add.s32 %r20, %r18, %r19;
	bar.sync 	0;
	st.global.u32 	[%rd4], %r20;
	mov.b32 	%r21, 0;
	st.global.u32 	[%rd4+4], %r21;
	st.global.u32 	[%rd4+8], %r21;
	st.global.u32 	[%rd4+12], %r21;
	ret;

}
	// .globl	_ZN3cub18CUB_300001_SM_10006detail11EmptyKernelIvEEvv
.visible .entry _ZN3cub18CUB_300001_SM_10006detail11EmptyKernelIvEEvv()
{


	ret;

}


// ===== COMPILED SASS (sm_100) =====

	.target	sm_100

	.elftype	@"ET_EXEC"


//--------------------- .note.nv.tkinfo           --------------------------
	.section	.note.nv.tkinfo,"",@"SHT_NOTE"
	.sectionflags	@"SHF_NOTE_NV_TKINFO"
	.tkinfo
        /*0018*/ 	.word	0x00000002
        /*0030*/ 	.string	""
        /*0030*/ 	.string	"ptxas"
        /*0030*/ 	.string	"Cuda compilation tools, release 13.0, V13.0.88"
        /*0030*/ 	.string	"Build cuda_13.0.r13.0/compiler.36424714_0"
        /*0030*/ 	.string	"-arch sm_100 -m 64 "



//--------------------- .note.nv.cuinfo           --------------------------
	.section	.note.nv.cuinfo,"",@"SHT_NOTE"
	.sectionflags	@"SHF_NOTE_NV_CUINFO"
        /*0018*/ 	.short	0x0002
        /*001a*/ 	.short	0x0064
        /*001c*/ 	.short	0x0082
	.zero		2


//--------------------- .nv.info                  --------------------------
	.section	.nv.info,"",@"SHT_CUDA_INFO"
	.align	4


	//----- nvinfo : EIATTR_REGCOUNT
	.align		4
        /*0000*/ 	.byte	0x04, 0x2f
        /*0002*/ 	.short	(.L_41 - .L_40)
	.align		4
.L_40:
        /*0004*/ 	.word	index@(_Z9SumKernelPi)
        /*0008*/ 	.word	0x0000000c


	//----- nvinfo : EIATTR_FRAME_SIZE
	.align		4
.L_41:
        /*000c*/ 	.byte	0x04, 0x11
        /*000e*/ 	.short	(.L_43 - .L_42)
	.align		4
.L_42:
        /*0010*/ 	.word	index@(_Z9SumKernelPi)
        /*0014*/ 	.word	0x00000000


	//----- nvinfo : EIATTR_REGCOUNT
	.align		4
.L_43:
        /*0018*/ 	.byte	0x04, 0x2f
        /*001a*/ 	.short	(.L_45 - .L_44)
	.align		4
.L_44:
        /*001c*/ 	.word	index@(_ZN3cub18CUB_300001_SM_10006detail11EmptyKernelIvEEvv)
        /*0020*/ 	.word	0x00000004


	//----- nvinfo : EIATTR_FRAME_SIZE
	.align		4
.L_45:
        /*0024*/ 	.byte	0x04, 0x11
        /*0026*/ 	.short	(.L_47 - .L_46)
	.align		4
.L_46:
        /*0028*/ 	.word	index@(_ZN3cub18CUB_300001_SM_10006detail11EmptyKernelIvEEvv)
        /*002c*/ 	.word	0x00000000


	//----- nvinfo : EIATTR_MIN_STACK_SIZE
	.align		4
.L_47:
        /*0030*/ 	.byte	0x04, 0x12
        /*0032*/ 	.short	(.L_49 - .L_48)
	.align		4
.L_48:
        /*0034*/ 	.word	index@(_ZN3cub18CUB_300001_SM_10006detail11EmptyKernelIvEEvv)
        /*0038*/ 	.word	0x00000000


	//----- nvinfo : EIATTR_MIN_STACK_SIZE
	.align		4
.L_49:
        /*003c*/ 	.byte	0x04, 0x12
        /*003e*/ 	.short	(.L_51 - .L_50)
	.align		4
.L_50:
        /*0040*/ 	.word	index@(_Z9SumKernelPi)
        /*0044*/ 	.word	0x00000000
.L_51:


//--------------------- .nv.compat                --------------------------
	.section	.nv.compat,"",@"SHT_CUDA_COMPAT_INFO"
	.align	4
        /*0000*/ 	.byte	0x02, 0x09, 0x00, 0x00, 0x02, 0x02, 0x01, 0x00, 0x02, 0x05, 0x05, 0x00, 0x03, 0x07, 0x01, 0x01
        /*0010*/ 	.byte	0x02, 0x03, 0x00, 0x00, 0x02, 0x06, 0x01, 0x00, 0x04, 0x0b, 0x08, 0x00, 0x09, 0x00, 0x00, 0x00
        /*0020*/ 	.byte	0x00, 0x00, 0x00, 0x00


//--------------------- .nv.info._ZN3cub18CUB_300001_SM_10006detail11EmptyKernelIvEEvv --------------------------
	.section	.nv.info._ZN3cub18CUB_300001_SM_10006detail11EmptyKernelIvEEvv,"",@"SHT_CUDA_INFO"
	.sectionflags	@""
	.align	4


	//----- nvinfo : EIATTR_CUDA_API_VERSION
	.align		4
        /*0000*/ 	.byte	0x04, 0x37
        /*0002*/ 	.short	(.L_53 - .L_52)
.L_52:
        /*0004*/ 	.word	0x00000082


	//----- nvinfo : EIATTR_SPARSE_MMA_MASK
	.align		4
.L_53:
        /*0008*/ 	.byte	0x03, 0x50
        /*000a*/ 	.short	0x0000


	//----- nvinfo : EIATTR_MAXREG_COUNT
	.align		4
        /*000c*/ 	.byte	0x03, 0x1b
        /*000e*/ 	.short	0x00ff


	//----- nvinfo : EIATTR_MERCURY_ISA_VERSION
	.align		4
        /*0010*/ 	.byte	0x03, 0x5f
        /*0012*/ 	.short	0x0101


	//----- nvinfo : EIATTR_VRC_CTA_INIT_COUNT
	.align		4
        /*0014*/ 	.byte	0x02, 0x4a
	.zero		1
	.zero		1


	//----- nvinfo : EIATTR_EXIT_INSTR_OFFSETS
	.align		4
        /*0018*/ 	.byte	0x04, 0x1c
        /*001a*/ 	.short	(.L_55 - .L_54)


	//   ....[0]....
.L_54:
        /*001c*/ 	.word	0x00000010


	//----- nvinfo : EIATTR_SW_WAR
	.align		4
.L_55:
        /*0020*/ 	.byte	0x04, 0x36
        /*0022*/ 	.short	(.L_57 - .L_56)
.L_56:
        /*0024*/ 	.word	0x00000008
.L_57:


//--------------------- .nv.info._Z9SumKernelPi   --------------------------
	.section	.nv.info._Z9SumKernelPi,"",@"SHT_CUDA_INFO"
	.sectionflags	@""
	.align	4


	//----- nvinfo : EIATTR_CUDA_API_VERSION
	.align		4
        /*0000*/ 	.byte	0x04, 0x37
        /*0002*/ 	.short	(.L_59 - .L_58)
.L_58:
        /*0004*/ 	.word	0x00000082


	//----- nvinfo : EIATTR_KPARAM_INFO
	.align		4
.L_59:
        /*0008*/ 	.byte	0x04, 0x17
        /*000a*/ 	.short	(.L_61 - .L_60)
.L_60:
        /*000c*/ 	.word	0x00000000
        /*0010*/ 	.short	0x0000
        /*0012*/ 	.short	0x0000
        /*0014*/ 	.byte	0x00, 0xf5, 0x21, 0x00


	//----- nvinfo : EIATTR_SPARSE_MMA_MASK
	.align		4
.L_61:
        /*0018*/ 	.byte	0x03, 0x50
        /*001a*/ 	.short	0x0000


	//----- nvinfo : EIATTR_MAXREG_COUNT
	.align		4
        /*001c*/ 	.byte	0x03, 0x1b
        /*001e*/ 	.short	0x00ff


	//----- nvinfo : EIATTR_NUM_BARRIERS
	.align		4
        /*0020*/ 	.byte	0x02, 0x4c
        /*0022*/ 	.byte	0x01
	.zero		1


	//----- nvinfo : EIATTR_MERCURY_ISA_VERSION
	.align		4
        /*0024*/ 	.byte	0x03, 0x5f
        /*0026*/ 	.short	0x0101


	//----- nvinfo : EIATTR_COOP_GROUP_MASK_REGIDS
	.align		4
        /*0028*/ 	.byte	0x04, 0x29
        /*002a*/ 	.short	(.L_63 - .L_62)


	//   ....[0]....
.L_62:
        /*002c*/ 	.word	0xffffffff


	//----- nvinfo : EIATTR_COOP_GROUP_INSTR_OFFSETS
	.align		4
.L_63:
        /*0030*/ 	.byte	0x04, 0x28
        /*0032*/ 	.short	(.L_65 - .L_64)


	//   ....[0]....
.L_64:
        /*0034*/ 	.word	0x00000190


	//----- nvinfo : EIATTR_VRC_CTA_INIT_COUNT
	.align		4
.L_65:
        /*0038*/ 	.byte	0x02, 0x4a
	.zero		1
	.zero		1


	//----- nvinfo : EIATTR_EXIT_INSTR_OFFSETS
	.align		4
        /*003c*/ 	.byte	0x04, 0x1c
        /*003e*/ 	.short	(.L_67 - .L_66)


	//   ....[0]....
.L_66:
        /*0040*/ 	.word	0x000001c0


	//----- nvinfo : EIATTR_CBANK_PARAM_SIZE
	.align		4
.L_67:
        /*0044*/ 	.byte	0x03, 0x19
        /*0046*/ 	.short	0x0008


	//----- nvinfo : EIATTR_PARAM_CBANK
	.align		4
        /*0048*/ 	.byte	0x04, 0x0a
        /*004a*/ 	.short	(.L_69 - .L_68)
	.align		4
.L_68:
        /*004c*/ 	.word	index@(.nv.constant0._Z9SumKernelPi)
        /*0050*/ 	.short	0x0380
        /*0052*/ 	.short	0x0008


	//----- nvinfo : EIATTR_SW_WAR
	.align		4
.L_69:
        /*0054*/ 	.byte	0x04, 0x36
        /*0056*/ 	.short	(.L_71 - .L_70)
.L_70:
        /*0058*/ 	.word	0x00000008
.L_71:


//--------------------- .nv.callgraph             --------------------------
	.section	.nv.callgraph,"",@"SHT_CUDA_CALLGRAPH"
	.align	4
	.sectionentsize	8
	.align		4
        /*0000*/ 	.word	0x00000000
	.align		4
        /*0004*/ 	.word	0xffffffff
	.align		4
        /*0008*/ 	.word	0x00000000
	.align		4
        /*000c*/ 	.word	0xfffffffe
	.align		4
        /*0010*/ 	.word	0x00000000
	.align		4
        /*0014*/ 	.word	0xfffffffd
	.align		4
        /*0018*/ 	.word	0x00000000
	.align		4
        /*001c*/ 	.word	0xfffffffc


//--------------------- .nv.constant4             --------------------------
	.section	.nv.constant4,"a",@progbits
	.align	8
	.align		8
.nv.constant4:
        /*0000*/ 	.dword	_ZN34_INTERNAL_09f03abb_4_k_cu_4810a1a64cuda3std3__45__cpo5beginE
	.align		8
        /*0008*/ 	.dword	_ZN34_INTERNAL_09f03abb_4_k_cu_4810a1a64cuda3std3__45__cpo3endE
	.align		8
        /*0010*/ 	.dword	_ZN34_INTERNAL_09f03abb_4_k_cu_4810a1a64cuda3std3__45__cpo6cbeginE
	.align		8
        /*0018*/ 	.dword	_ZN34_INTERNAL_09f03abb_4_k_cu_4810a1a64cuda3std3__45__cpo4cendE
	.align		8
        /*0020*/ 	.dword	_ZN34_INTERNAL_09f03abb_4_k_cu_4810a1a64cuda3std3__45__cpo6rbeginE
	.align		8
        /*0028*/ 	.dword	_ZN34_INTERNAL_09f03abb_4_k_cu_4810a1a64cuda3std3__45__cpo4rendE
	.align		8
        /*0030*/ 	.dword	_ZN34_INTERNAL_09f03abb_4_k_cu_4810a1a64cuda3std3__45__cpo7crbeginE
	.align		8
        /*0038*/ 	.dword	_ZN34_INTERNAL_09f03abb_4_k_cu_4810a1a64cuda3std3__45__cpo5crendE
	.align		8
        /*0040*/ 	.dword	_ZN34_INTERNAL_09f03abb_4_k_cu_4810a1a64cuda3std3__436_GLOBAL__N__09f03abb_4_k_cu_4810a1a66ignoreE
	.align		8
        /*0048*/ 	.dword	_ZN34_INTERNAL_09f03abb_4_k_cu_4810a1a64cuda3std3__419piecewise_constructE
	.align		8
        /*0050*/ 	.dword	_ZN34_INTERNAL_09f03abb_4_k_cu_4810a1a64cuda3std3__48in_placeE
	.align		8
        /*0058*/ 	.dword	_ZN34_INTERNAL_09f03abb_4_k_cu_4810a1a64cuda3std3__420unreachable_sentinelE
	.align		8
        /*0060*/ 	.dword	_ZN34_INTERNAL_09f03abb_4_k_cu_4810a1a64cuda3std3__47nulloptE
	.align		8
        /*0068*/ 	.dword	_ZN34_INTERNAL_09f03abb_4_k_cu_4810a1a64cuda3std3__48unexpectE
	.align		8
        /*0070*/ 	.dword	_ZN34_INTERNAL_09f03abb_4_k_cu_4810a1a64cuda3std6ranges3__45__cpo4swapE
	.align		8
        /*0078*/ 	.dword	_ZN34_INTERNAL_09f03abb_4_k_cu_4810a1a64cuda3std6ranges3__45__cpo9iter_moveE
	.align		8
        /*0080*/ 	.dword	_ZN34_INTERNAL_09f03abb_4_k_cu_4810a1a64cuda3std6ranges3__45__cpo5beginE
	.align		8
        /*0088*/ 	.dword	_ZN34_INTERNAL_09f03abb_4_k_cu_4810a1a64cuda3std6ranges3__45__cpo3endE
	.align		8
        /*0090*/ 	.dword	_ZN34_INTERNAL_09f03abb_4_k_cu_4810a1a64cuda3std6ranges3__45__cpo6cbeginE
	.align		8
        /*0098*/ 	.dword	_ZN34_INTERNAL_09f03abb_4_k_cu_4810a1a64cuda3std6ranges3__45__cpo4cendE
	.align		8
        /*00a0*/ 	.dword	_ZN34_INTERNAL_09f03abb_4_k_cu_4810a1a64cuda3std6ranges3__45__cpo7advanceE
	.align		8
        /*00a8*/ 	.dword	_ZN34_INTERNAL_09f03abb_4_k_cu_4810a1a64cuda3std6ranges3__45__cpo9iter_swapE
	.align		8
        /*00b0*/ 	.dword	_ZN34_INTERNAL_09f03abb_4_k_cu_4810a1a64cuda3std6ranges3__45__cpo4nextE
	.align		8
        /*00b8*/ 	.dword	_ZN34_INTERNAL_09f03abb_4_k_cu_4810a1a64cuda3std6ranges3__45__cpo4prevE
	.align		8
        /*00c0*/ 	.dword	_ZN34_INTERNAL_09f03abb_4_k_cu_4810a1a64cuda3std6ranges3__45__cpo4dataE
	.align		8
        /*00c8*/ 	.dword	_ZN34_INTERNAL_09f03abb_4_k_cu_4810a1a64cuda3std6ranges3__45__cpo5cdataE
	.align		8
        /*00d0*/ 	.dword	_ZN34_INTERNAL_09f03abb_4_k_cu_4810a1a64cuda3std6ranges3__45__cpo4sizeE
	.align		8
        /*00d8*/ 	.dword	_ZN34_INTERNAL_09f03abb_4_k_cu_4810a1a64cuda3std6ranges3__45__cpo5ssizeE
	.align		8
        /*00e0*/ 	.dword	_ZN34_INTERNAL_09f03abb_4_k_cu_4810a1a64cuda3std6ranges3__45__cpo8distanceE
	.align		8
        /*00e8*/ 	.dword	_ZN34_INTERNAL_09f03abb_4_k_cu_4810a1a66thrust24THRUST_300001_SM_1000_NS6system6detail10sequential3seqE
	.align		8
        /*00f0*/ 	.dword	_ZN34_INTERNAL_09f03abb_4_k_cu_4810a1a66thrust24THRUST_300001_SM_1000_NS12placeholders2_1E
	.align		8
        /*00f8*/ 	.dword	_ZN34_INTERNAL_09f03abb_4_k_cu_4810a1a66thrust24THRUST_300001_SM_1000_NS12placeholders2_2E
	.align		8
        /*0100*/ 	.dword	_ZN34_INTERNAL_09f03abb_4_k_cu_4810a1a66thrust24THRUST_300001_SM_1000_NS12placeholders2_3E
	.align		8
        /*0108*/ 	.dword	_ZN34_INTERNAL_09f03abb_4_k_cu_4810a1a66thrust24THRUST_300001_SM_1000_NS12placeholders2_4E
	.align		8
        /*0110*/ 	.dword	_ZN34_INTERNAL_09f03abb_4_k_cu_4810a1a66thrust24THRUST_300001_SM_1000_NS12placeholders2_5E
	.align		8
        /*0118*/ 	.dword	_ZN34_INTERNAL_09f03abb_4_k_cu_4810a1a66thrust24THRUST_300001_SM_1000_NS12placeholders2_6E
	.align		8
        /*0120*/ 	.dword	_ZN34_INTERNAL_09f03abb_4_k_cu_4810a1a66thrust24THRUST_300001_SM_1000_NS12placeholders2_7E
	.align		8
        /*0128*/ 	.dword	_ZN34_INTERNAL_09f03abb_4_k_cu_4810a1a66thrust24THRUST_300001_SM_1000_NS12placeholders2_8E
	.align		8
        /*0130*/ 	.dword	_ZN34_INTERNAL_09f03abb_4_k_cu_4810a1a66thrust24THRUST_300001_SM_1000_NS12placeholders2_9E
	.align		8
        /*0138*/ 	.dword	_ZN34_INTERNAL_09f03abb_4_k_cu_4810a1a66thrust24THRUST_300001_SM_1000_NS12placeholders3_10E


//--------------------- .text._ZN3cub18CUB_300001_SM_10006detail11EmptyKernelIvEEvv --------------------------
	.section	.text._ZN3cub18CUB_300001_SM_10006detail11EmptyKernelIvEEvv,"ax",@progbits
	.align	128
        .global         _ZN3cub18CUB_300001_SM_10006detail11EmptyKernelIvEEvv
        .type           _ZN3cub18CUB_300001_SM_10006detail11EmptyKernelIvEEvv,@function
        .size           _ZN3cub18CUB_300001_SM_10006detail11EmptyKernelIvEEvv,(.L_x_2 - _ZN3cub18CUB_300001_SM_10006detail11EmptyKernelIvEEvv)
        .other          _ZN3cub18CUB_300001_SM_10006detail11EmptyKernelIvEEvv,@"STO_CUDA_ENTRY STV_DEFAULT"
_ZN3cub18CUB_300001_SM_10006detail11EmptyKernelIvEEvv:
.text._ZN3cub18CUB_300001_SM_10006detail11EmptyKernelIvEEvv:
[----:B------:R-:W-:Y:S01]  /*0000*/  LDC R1, c[0x0][0x37c] ;  /* 0x0000df00ff017b82 */ /* 0x000fe20000000800 */
[----:B------:R-:W-:Y:S05]  /*0010*/  EXIT ;  /* 0x000000000000794d */ /* 0x000fea0003800000 */
.L_x_0:
[----:B------:R-:W-:-:S00]  /*0020*/  BRA `(.L_x_0) ;  /* 0xfffffffc00fc7947 */ /* 0x000fc0000383ffff */
[----:B------:R-:W-:-:S00]  /*0030*/  NOP ;  /* 0x0000000000007918 */ /* 0x000fc00000000000 */
        /* <DEDUP_REMOVED lines=12> */
.L_x_2:


//--------------------- .text._Z9SumKernelPi      --------------------------
	.section	.text._Z9SumKernelPi,"ax",@progbits
	.align	128
        .global         _Z9SumKernelPi
        .type           _Z9SumKernelPi,@function
        .size           _Z9SumKernelPi,(.L_x_3 - _Z9SumKernelPi)
        .other          _Z9SumKernelPi,@"STO_CUDA_ENTRY STV_DEFAULT"
_Z9SumKernelPi:
.text._Z9SumKernelPi:
[----:B------:R-:W-:Y:S01]  /*0000*/  LDC R1, c[0x0][0x37c] ;  /* 0x0000df00ff017b82 */ /* 0x000fe20000000800 */
[----:B------:R-:W0:Y:S01]  /*0010*/  S2R R5, SR_TID.Z ;  /* 0x0000000000057919 */ /* 0x000e220000002300 */
[----:B------:R-:W1:Y:S06]  /*0020*/  LDCU UR6, c[0x0][0x360] ;  /* 0x00006c00ff0677ac */ /* 0x000e6c0008000800 */
[----:B------:R-:W0:Y:S01]  /*0030*/  S2UR UR4, SR_CTAID.X ;  /* 0x00000000000479c3 */ /* 0x000e220000002500 */
[----:B------:R-:W2:Y:S01]  /*0040*/  S2R R7, SR_TID.Y ;  /* 0x0000000000077919 */ /* 0x000ea20000002200 */
[----:B------:R-:W2:Y:S01]  /*0050*/  LDCU UR5, c[0x0][0x364] ;  /* 0x00006c80ff0577ac */ /* 0x000ea20008000800 */
[----:B------:R-:W1:Y:S05]  /*0060*/  S2R R9, SR_TID.X ;  /* 0x0000000000097919 */ /* 0x000e6a0000002100 */
[----:B------:R-:W0:Y:S08]  /*0070*/  LDC R0, c[0x0][0x368] ;  /* 0x0000da00ff007b82 */ /* 0x000e300000000800 */
[----:B------:R-:W3:Y:S01]  /*0080*/  LDC.64 R2, c[0x0][0x380] ;  /* 0x0000e000ff027b82 */ /* 0x000ee20000000a00 */
[----:B0-----:R-:W-:-:S04]  /*0090*/  IMAD R0, R0, UR4, R5 ;  /* 0x0000000400007c24 */ /* 0x001fc8000f8e0205 */
[----:B--2---:R-:W-:Y:S01]  /*00a0*/  IMAD R0, R0, UR5, R7 ;  /* 0x0000000500007c24 */ /* 0x004fe2000f8e0207 */
[----:B------:R-:W0:Y:S03]  /*00b0*/  LDCU.64 UR4, c[0x0][0x358] ;  /* 0x00006b00ff0477ac */ /* 0x000e260008000a00 */
[----:B-1----:R-:W-:-:S05]  /*00c0*/  IMAD R0, R0, UR6, R9 ;  /* 0x0000000600007c24 */ /* 0x002fca000f8e0209 */
[----:B------:R-:W-:-:S05]  /*00d0*/  SHF.L.U32 R5, R0, 0x2, RZ ;  /* 0x0000000200057819 */ /* 0x000fca00000006ff */
[----:B---3--:R-:W-:-:S05]  /*00e0*/  IMAD.WIDE R2, R5, 0x4, R2 ;  /* 0x0000000405027825 */ /* 0x008fca00078e0202 */
[----:B0-----:R-:W2:Y:S04]  /*00f0*/  LDG.E R0, desc[UR4][R2.64] ;  /* 0x0000000402007981 */ /* 0x001ea8000c1e1900 */
[----:B------:R-:W2:Y:S04]  /*0100*/  LDG.E R5, desc[UR4][R2.64+0x4] ;  /* 0x0000040402057981 */ /* 0x000ea8000c1e1900 */
[----:B------:R-:W2:Y:S04]  /*0110*/  LDG.E R4, desc[UR4][R2.64+0x8] ;  /* 0x0000080402047981 */ /* 0x000ea8000c1e1900 */
[----:B------:R-:W3:Y:S01]  /*0120*/  LDG.E R6, desc[UR4][R2.64+0xc] ;  /* 0x00000c0402067981 */ /* 0x000ee2000c1e1900 */
[----:B------:R-:W-:Y:S06]  /*0130*/  BAR.SYNC.DEFER_BLOCKING 0x0 ;  /* 0x0000000000007b1d */ /* 0x000fec0000010000 */
[----:B------:R-:W-:Y:S04]  /*0140*/  STG.E desc[UR4][R2.64+0x4], RZ ;  /* 0x000004ff02007986 */ /* 0x000fe8000c101904 */
[----:B------:R-:W-:Y:S04]  /*0150*/  STG.E desc[UR4][R2.64+0x8], RZ ;  /* 0x000008ff02007986 */ /* 0x000fe8000c101904 */
[----:B------:R-:W-:Y:S01]  /*0160*/  STG.E desc[UR4][R2.64+0xc], RZ ;  /* 0x00000cff02007986 */ /* 0x000fe2000c101904 */
[----:B--2---:R-:W-:-:S04]  /*0170*/  IADD3 R5, PT, PT, R4, R5, R0 ;  /* 0x0000000504057210 */ /* 0x004fc80007ffe000 */
[----:B---3--:R-:W-:-:S04]  /*0180*/  IADD3 R5, PT, PT, R6, R5, RZ ;  /* 0x0000000506057210 */ /* 0x008fc80007ffe0ff */
[----:B------:R-:W0:Y:S02]  /*0190*/  REDUX.SUM.S32 UR6, R5 ;  /* 0x00000000050673c4 */ /* 0x000e24000000c200 */
[----:B0-----:R-:W-:-:S05]  /*01a0*/  MOV R7, UR6 ;  /* 0x0000000600077c02 */ /* 0x001fca0008000f00 */
[----:B------:R-:W-:Y:S01]  /*01b0*/  STG.E desc[UR4][R2.64], R7 ;  /* 0x0000000702007986 */ /* 0x000fe2000c101904 */
[----:B------:R-:W-:Y:S05]  /*01c0*/  EXIT ;  /* 0x000000000000794d */ /* 0x000fea0003800000 */
.L_x_1:
        /* <DEDUP_REMOVED lines=11> */
.L_x_3:


//--------------------- .nv.shared.reserved.0     --------------------------
	.section	.nv.shared.reserved.0,"aw",@nobits
	.weak		__nv_reservedSMEM_offset_0_alias
	.size		__nv_reservedSMEM_offset_0_alias, 0, 64
	.other		__nv_reservedSMEM_offset_0_alias,@"STO_CUDA_RESERVED_SHARED STV_DEFAULT"
__nv_reservedSMEM_offset_0_alias:
	.zero		0
	.zero		64


//--------------------- .nv.global                --------------------------
	.section	.nv.global,"aw",@nobits
.nv.global:
	.type		_ZN34_INTERNAL_09f03abb_4_k_cu_4810a1a66thrust24THRUST_300001_SM_1000_NS12placeholders2_5E,@object
	.size		_ZN34_INTERNAL_09f03abb_4_k_cu_4810a1a66thrust24THRUST_300001_SM_1000_NS12placeholders2_5E,(_ZN34_INTERNAL_09f03abb_4_k_cu_4810a1a64cuda3std3__45__cpo6cbeginE - _ZN34_INTERNAL_09f03abb_4_k_cu_4810a1a66thrust24THRUST_300001_SM_1000_NS12placeholders2_5E)
_ZN34_INTERNAL_09f03abb_4_k_cu_4810a1a66thrust24THRUST_300001_SM_1000_NS12placeholders2_5E:
	.zero		1
	.type		_ZN34_INTERNAL_09f03abb_4_k_cu_4810a1a64cuda3std3__45__cpo6cbeginE,@object
	.size		_ZN34_INTERNAL_09f03abb_4_k_cu_4810a1a64cuda3std3__45__cpo6cbeginE,(_ZN34_INTERNAL_09f03abb_4_k_cu_4810a1a64cuda3std6ranges3__45__cpo6cbeginE - _ZN34_INTERNAL_09f03abb_4_k_cu_4810a1a64cuda3std3__45__cpo6cbeginE)
_ZN34_INTERNAL_09f03abb_4_k_cu_4810a1a64cuda3std3__45__cpo6cbeginE:
	.zero		1
	.type		_ZN34_INTERNAL_09f03abb_4_k_cu_4810a1a64cuda3std6ranges3__45__cpo6cbeginE,@object
	.size		_ZN34_INTERNAL_09f03abb_4_k_cu_4810a1a64cuda3std6ranges3__45__cpo6cbeginE,(_ZN34_INTERNAL_09f03abb_4_k_cu_4810a1a64cuda3std3__48in_placeE - _ZN34_INTERNAL_09f03abb_4_k_cu_4810a1a64cuda3std6ranges3__45__cpo6cbeginE)
_ZN34_INTERNAL_09f03abb_4_k_cu_4810a1a64cuda3std6ranges3__45__cpo6cbeginE:
	.zero		1
	.type		_ZN34_INTERNAL_09f03abb_4_k_cu_4810a1a64cuda3std3__48in_placeE,@object
	.size		_ZN34_INTERNAL_09f03abb_4_k_cu_4810a1a64cuda3std3__48in_placeE,(_ZN34_INTERNAL_09f03abb_4_k_cu_4810a1a64cuda3std6ranges3__45__cpo4sizeE - _ZN34_INTERNAL_09f03abb_4_k_cu_4810a1a64cuda3std3__48in_placeE)
_ZN34_INTERNAL_09f03abb_4_k_cu_4810a1a64cuda3std3__48in_placeE:
	.zero		1
	.type		_ZN34_INTERNAL_09f03abb_4_k_cu_4810a1a64cuda3std6ranges3__45__cpo4sizeE,@object
	.size		_ZN34_INTERNAL_09f03abb_4_k_cu_4810a1a64cuda3std6ranges3__45__cpo4sizeE,(_ZN34_INTERNAL_09f03abb_4_k_cu_4810a1a66thrust24THRUST_300001_SM_1000_NS12placeholders2_9E - _ZN34_INTERNAL_09f03abb_4_k_cu_4810a1a64cuda3std6ranges3__45__cpo4sizeE)
_ZN34_INTERNAL_09f03abb_4_k_cu_4810a1a64cuda3std6ranges3__45__cpo4sizeE:
	.zero		1
	.type		_ZN34_INTERNAL_09f03abb_4_k_cu_4810a1a66thrust24THRUST_300001_SM_1000_NS12placeholders2_9E,@object
	.size		_ZN34_INTERNAL_09f03abb_4_k_cu_4810a1a66thrust24THRUST_300001_SM_1000_NS12placeholders2_9E,(_ZN34_INTERNAL_09f03abb_4_k_cu_4810a1a64cuda3std3__45__cpo7crbeginE - _ZN34_INTERNAL_09f03abb_4_k_cu_4810a1a66thrust24THRUST_300001_SM_1000_NS12placeholders2_9E)
_ZN34_INTERNAL_09f03abb_4_k_cu_4810a1a66thrust24THRUST_300001_SM_1000_NS12placeholders2_9E:
	.zero		1
	.type		_ZN34_INTERNAL_09f03abb_4_k_cu_4810a1a64cuda3std3__45__cpo7crbeginE,@object
	.size		_ZN34_INTERNAL_09f03abb_4_k_cu_4810a1a64cuda3std3__45__cpo7crbeginE,(_ZN34_INTERNAL_09f03abb_4_k_cu_4810a1a64cuda3std6ranges3__45__cpo4nextE - _ZN34_INTERNAL_09f03abb_4_k_cu_4810a1a64cuda3std3__45__cpo7crbeginE)
_ZN34_INTERNAL_09f03abb_4_k_cu_4810a1a64cuda3std3__45__cpo7crbeginE:
	.zero		1
	.type		_ZN34_INTERNAL_09f03abb_4_k_cu_4810a1a64cuda3std6ranges3__45__cpo4nextE,@object
	.size		_ZN34_INTERNAL_09f03abb_4_k_cu_4810a1a64cuda3std6ranges3__45__cpo4nextE,(_ZN34_INTERNAL_09f03abb_4_k_cu_4810a1a64cuda3std6ranges3__45__cpo4swapE - _ZN34_INTERNAL_09f03abb_4_k_cu_4810a1a64cuda3std6ranges3__45__cpo4nextE)
_ZN34_INTERNAL_09f03abb_4_k_cu_4810a1a64cuda3std6ranges3__45__cpo4nextE:
	.zero		1
	.type		_ZN34_INTERNAL_09f03abb_4_k_cu_4810a1a64cuda3std6ranges3__45__cpo4swapE,@object
	.size		_ZN34_INTERNAL_09f03abb_4_k_cu_4810a1a64cuda3std6ranges3__45__cpo4swapE,(_ZN34_INTERNAL_09f03abb_4_k_cu_4810a1a66thrust24THRUST_300001_SM_1000_NS12placeholders2_1E - _ZN34_INTERNAL_09f03abb_4_k_cu_4810a1a64cuda3std6ranges3__45__cpo4swapE)
_ZN34_INTERNAL_09f03abb_4_k_cu_4810a1a64cuda3std6ranges3__45__cpo4swapE:
	.zero		1
	.type		_ZN34_INTERNAL_09f03abb_4_k_cu_4810a1a66thrust24THRUST_300001_SM_1000_NS12placeholders2_1E,@object
	.size		_ZN34_INTERNAL_09f03abb_4_k_cu_4810a1a66thrust24THRUST_300001_SM_1000_NS12placeholders2_1E,(_ZN34_INTERNAL_09f03abb_4_k_cu_4810a1a66thrust24THRUST_300001_SM_1000_NS12placeholders2_3E - _ZN34_INTERNAL_09f03abb_4_k_cu_4810a1a66thrust24THRUST_300001_SM_1000_NS12placeholders2_1E)
_ZN34_INTERNAL_09f03abb_4_k_cu_4810a1a66thrust24THRUST_300001_SM_1000_NS12placeholders2_1E:
	.zero		1
	.type		_ZN34_INTERNAL_09f03abb_4_k_cu_4810a1a66thrust24THRUST_300001_SM_1000_NS12placeholders2_3E,@object
	.size		_ZN34_INTERNAL_09f03abb_4_k_cu_4810a1a66thrust24THRUST_300001_SM_1000_NS12placeholders2_3E,(_ZN34_INTERNAL_09f03abb_4_k_cu_4810a1a64cuda3std3__45__cpo5beginE - _ZN34_INTERNAL_09f03abb_4_k_cu_4810a1a66thrust24THRUST_300001_SM_1000_NS12placeholders2_3E)
_ZN34_INTERNAL_09f03abb_4_k_cu_4810a1a66thrust24THRUST_300001_SM_1000_NS12placeholders2_3E:
	.zero		1
	.type		_ZN34_INTERNAL_09f03abb_4_k_cu_4810a1a64cuda3std3__45__cpo5beginE,@object
	.size		_ZN34_INTERNAL_09f03abb_4_k_cu_4810a1a64cuda3std3__45__cpo5beginE,(_ZN34_INTERNAL_09f03abb_4_k_cu_4810a1a64cuda3std6ranges3__45__cpo5beginE - _ZN34_INTERNAL_09f03abb_4_k_cu_4810a1a64cuda3std3__45__cpo5beginE)
_ZN34_INTERNAL_09f03abb_4_k_cu_4810a1a64cuda3std3__45__cpo5beginE:
	.zero		1
	.type		_ZN34_INTERNAL_09f03abb_4_k_cu_4810a1a64cuda3std6ranges3__45__cpo5beginE,@object
	.size		_ZN34_INTERNAL_09f03abb_4_k_cu_4810a1a64cuda3std6ranges3__45__cpo5beginE,(_ZN34_INTERNAL_09f03abb_4_k_cu_4810a1a64cuda3std3__436_GLOBAL__N__09f03abb_4_k_cu_4810a1a66ignoreE - _ZN34_INTERNAL_09f03abb_4_k_cu_4810a1a64cuda3std6ranges3__45__cpo5beginE)
_ZN34_INTERNAL_09f03abb_4_k_cu_4810a1a64cuda3std6ranges3__45__cpo5beginE:
	.zero		1
	.type		_ZN34_INTERNAL_09f03abb_4_k_cu_4810a1a64cuda3std3__436_GLOBAL__N__09f03abb_4_k_cu_4810a1a66ignoreE,@object
	.size		_ZN34_INTERNAL_09f03abb_4_k_cu_4810a1a64cuda3std3__436_GLOBAL__N__09f03abb_4_k_cu_4810a1a66ignoreE,(_ZN34_INTERNAL_09f03abb_4_k_cu_4810a1a64cuda3std6ranges3__45__cpo4dataE - _ZN34_INTERNAL_09f03abb_4_k_cu_4810a1a64cuda3std3__436_GLOBAL__N__09f03abb_4_k_cu_4810a1a66ignoreE)
_ZN34_INTERNAL_09f03abb_4_k_cu_4810a1a64cuda3std3__436_GLOBAL__N__09f03abb_4_k_cu_4810a1a66ignoreE:
	.zero		1
	.type		_ZN34_INTERNAL_09f03abb_4_k_cu_4810a1a64cuda3std6ranges3__45__cpo4dataE,@object
	.size		_ZN34_INTERNAL_09f03abb_4_k_cu_4810a1a64cuda3std6ranges3__45__cpo4dataE,(_ZN34_INTERNAL_09f03abb_4_k_cu_4810a1a66thrust24THRUST_300001_SM_1000_NS12placeholders2_7E - _ZN34_INTERNAL_09f03abb_4_k_cu_4810a1a64cuda3std6ranges3__45__cpo4dataE)
_ZN34_INTERNAL_09f03abb_4_k_cu_4810a1a64cuda3std6ranges3__45__cpo4dataE:
	.zero		1
	.type		_ZN34_INTERNAL_09f03abb_4_k_cu_4810a1a66thrust24THRUST_300001_SM_1000_NS12placeholders2_7E,@object
	.size		_ZN34_INTERNAL_09f03abb_4_k_cu_4810a1a66thrust24THRUST_300001_SM_1000_NS12placeholders2_7E,(_ZN34_INTERNAL_09f03abb_4_k_cu_4810a1a64cuda3std3__45__cpo6rbeginE - _ZN34_INTERNAL_09f03abb_4_k_cu_4810a1a66thrust24THRUST_300001_SM_1000_NS12placeholders2_7E)
_ZN34_INTERNAL_09f03abb_4_k_cu_4810a1a66thrust24THRUST_300001_SM_1000_NS12placeholders2_7E:
	.zero		1
	.type		_ZN34_INTERNAL_09f03abb_4_k_cu_4810a1a64cuda3std3__45__cpo6rbeginE,@object
	.size		_ZN34_INTERNAL_09f03abb_4_k_cu_4810a1a64cuda3std3__45__cpo6rbeginE,(_ZN34_INTERNAL_09f03abb_4_k_cu_4810a1a64cuda3std6ranges3__45__cpo7advanceE - _ZN34_INTERNAL_09f03abb_4_k_cu_4810a1a64cuda3std3__45__cpo6rbeginE)
_ZN34_INTERNAL_09f03abb_4_k_cu_4810a1a64cuda3std3__45__cpo6rbeginE:
	.zero		1
	.type		_ZN34_INTERNAL_09f03abb_4_k_cu_4810a1a64cuda3std6ranges3__45__cpo7advanceE,@object
	.size		_ZN34_INTERNAL_09f03abb_4_k_cu_4810a1a64cuda3std6ranges3__45__cpo7advanceE,(_ZN34_INTERNAL_09f03abb_4_k_cu_4810a1a64cuda3std3__47nulloptE - _ZN34_INTERNAL_09f03abb_4_k_cu_4810a1a64cuda3std6ranges3__45__cpo7advanceE)
_ZN34_INTERNAL_09f03abb_4_k_cu_4810a1a64cuda3std6ranges3__45__cpo7advanceE:
	.zero		1
	.type		_ZN34_INTERNAL_09f03abb_4_k_cu_4810a1a64cuda3std3__47nulloptE,@object
	.size		_ZN34_INTERNAL_09f03abb_4_k_cu_4810a1a64cuda3std3__47nulloptE,(_ZN34_INTERNAL_09f03abb_4_k_cu_4810a1a64cuda3std6ranges3__45__cpo8distanceE - _ZN34_INTERNAL_09f03abb_4_k_cu_4810a1a64cuda3std3__47nulloptE)
_ZN34_INTERNAL_09f03abb_4_k_cu_4810a1a64cuda3std3__47nulloptE:
	.zero		1
	.type		_ZN34_INTERNAL_09f03abb_4_k_cu_4810a1a64cuda3std6ranges3__45__cpo8distanceE,@object
	.size		_ZN34_INTERNAL_09f03abb_4_k_cu_4810a1a64cuda3std6ranges3__45__cpo8distanceE,(_ZN34_INTERNAL_09f03abb_4_k_cu_4810a1a66thrust24THRUST_300001_SM_1000_NS12placeholders2_6E - _ZN34_INTERNAL_09f03abb_4_k_cu_4810a1a64cuda3std6ranges3__45__cpo8distanceE)
_ZN34_INTERNAL_09f03abb_4_k_cu_4810a1a64cuda3std6ranges3__45__cpo8distanceE:
	.zero		1
	.type		_ZN34_INTERNAL_09f03abb_4_k_cu_4810a1a66thrust24THRUST_300001_SM_1000_NS12placeholders2_6E,@object
	.size		_ZN34_INTERNAL_09f03abb_4_k_cu_4810a1a66thrust24THRUST_300001_SM_1000_NS12placeholders2_6E,(_ZN34_INTERNAL_09f03abb_4_k_cu_4810a1a64cuda3std3__45__cpo4cendE - _ZN34_INTERNAL_09f03abb_4_k_cu_4810a1a66thrust24THRUST_300001_SM_1000_NS12placeholders2_6E)
_ZN34_INTERNAL_09f03abb_4_k_cu_4810a1a66thrust24THRUST_300001_SM_1000_NS12placeholders2_6E:
	.zero		1
	.type		_ZN34_INTERNAL_09f03abb_4_k_cu_4810a1a64cuda3std3__45__cpo4cendE,@object
	.size		_ZN34_INTERNAL_09f03abb_4_k_cu_4810a1a64cuda3std3__45__cpo4cendE,(_ZN34_INTERNAL_09f03abb_4_k_cu_4810a1a64cuda3std6ranges3__45__cpo4cendE - _ZN34_INTERNAL_09f03abb_4_k_cu_4810a1a64cuda3std3__45__cpo4cendE)
_ZN34_INTERNAL_09f03abb_4_k_cu_4810a1a64cuda3std3__45__cpo4cendE:
	.zero		1
	.type		_ZN34_INTERNAL_09f03abb_4_k_cu_4810a1a64cuda3std6ranges3__45__cpo4cendE,@object
	.size		_ZN34_INTERNAL_09f03abb_4_k_cu_4810a1a64cuda3std6ranges3__45__cpo4cendE,(_ZN34_INTERNAL_09f03abb_4_k_cu_4810a1a64cuda3std3__420unreachable_sentinelE - _ZN34_INTERNAL_09f03abb_4_k_cu_4810a1a64cuda3std6ranges3__45__cpo4cendE)
_ZN34_INTERNAL_09f03abb_4_k_cu_4810a1a64cuda3std6ranges3__45__cpo4cendE:
	.zero		1
	.type		_ZN34_INTERNAL_09f03abb_4_k_cu_4810a1a64cuda3std3__420unreachable_sentinelE,@object
	.size		_ZN34_INTERNAL_09f03abb_4_k_cu_4810a1a64cuda3std3__420unreachable_sentinelE,(_ZN34_INTERNAL_09f03abb_4_k_cu_4810a1a64cuda3std6ranges3__45__cpo5ssizeE - _ZN34_INTERNAL_09f03abb_4_k_cu_4810a1a64cuda3std3__420unreachable_sentinelE)
_ZN34_INTERNAL_09f03abb_4_k_cu_4810a1a64cuda3std3__420unreachable_sentinelE:
	.zero		1
	.type		_ZN34_INTERNAL_09f03abb_4_k_cu_4810a1a64cuda3std6ranges3__45__cpo5ssizeE,@object
	.size		_ZN34_INTERNAL_09f03abb_4_k_cu_4810a1a64cuda3std6ranges3__45__cpo5ssizeE,(_ZN34_INTERNAL_09f03abb_4_k_cu_4810a1a66thrust24THRUST_300001_SM_1000_NS12placeholders3_10E - _ZN34_INTERNAL_09f03abb_4_k_cu_4810a1a64cuda3std6ranges3__45__cpo5ssizeE)
_ZN34_INTERNAL_09f03abb_4_k_cu_4810a1a64cuda3std6ranges3__45__cpo5ssizeE:
	.zero		1
	.type		_ZN34_INTERNAL_09f03abb_4_k_cu_4810a1a66thrust24THRUST_300001_SM_1000_NS12placeholders3_10E,@object
	.size		_ZN34_INTERNAL_09f03abb_4_k_cu_4810a1a66thrust24THRUST_300001_SM_1000_NS12placeholders3_10E,(_ZN34_INTERNAL_09f03abb_4_k_cu_4810a1a64cuda3std3__45__cpo5crendE - _ZN34_INTERNAL_09f03abb_4_k_cu_4810a1a66thrust24THRUST_300001_SM_1000_NS12placeholders3_10E)
_ZN34_INTERNAL_09f03abb_4_k_cu_4810a1a66thrust24THRUST_300001_SM_1000_NS12placeholders3_10E:
	.zero		1
	.type		_ZN34_INTERNAL_09f03abb_4_k_cu_4810a1a64cuda3std3__45__cpo5crendE,@object
	.size		_ZN34_INTERNAL_09f03abb_4_k_cu_4810a1a64cuda3std3__45__cpo5crendE,(_ZN34_INTERNAL_09f03abb_4_k_cu_4810a1a64cuda3std6ranges3__45__cpo4prevE - _ZN34_INTERNAL_09f03abb_4_k_cu_4810a1a64cuda3std3__45__cpo5crendE)
_ZN34_INTERNAL_09f03abb_4_k_cu_4810a1a64cuda3std3__45__cpo5crendE:
	.zero		1
	.type		_ZN34_INTERNAL_09f03abb_4_k_cu_4810a1a64cuda3std6ranges3__45__cpo4prevE,@object
	.size		_ZN34_INTERNAL_09f03abb_4_k_cu_4810a1a64cuda3std6ranges3__45__cpo4prevE,(_ZN34_INTERNAL_09f03abb_4_k_cu_4810a1a64cuda3std6ranges3__45__cpo9iter_moveE - _ZN34_INTERNAL_09f03abb_4_k_cu_4810a1a64cuda3std6ranges3__45__cpo4prevE)
_ZN34_INTERNAL_09f03abb_4_k_cu_4810a1a64cuda3std6ranges3__45__cpo4prevE:
	.zero		1
	.type		_ZN34_INTERNAL_09f03abb_4_k_cu_4810a1a64cuda3std6ranges3__45__cpo9iter_moveE,@object
	.size		_ZN34_INTERNAL_09f03abb_4_k_cu_4810a1a64cuda3std6ranges3__45__cpo9iter_moveE,(_ZN34_INTERNAL_09f03abb_4_k_cu_4810a1a66thrust24THRUST_300001_SM_1000_NS12placeholders2_2E - _ZN34_INTERNAL_09f03abb_4_k_cu_4810a1a64cuda3std6ranges3__45__cpo9iter_moveE)
_ZN34_INTERNAL_09f03abb_4_k_cu_4810a1a64cuda3std6ranges3__45__cpo9iter_moveE:
	.zero		1
	.type		_ZN34_INTERNAL_09f03abb_4_k_cu_4810a1a66thrust24THRUST_300001_SM_1000_NS12placeholders2_2E,@object
	.size		_ZN34_INTERNAL_09f03abb_4_k_cu_4810a1a66thrust24THRUST_300001_SM_1000_NS12placeholders2_2E,(_ZN34_INTERNAL_09f03abb_4_k_cu_4810a1a66thrust24THRUST_300001_SM_1000_NS12placeholders2_4E - _ZN34_INTERNAL_09f03abb_4_k_cu_4810a1a66thrust24THRUST_300001_SM_1000_NS12placeholders2_2E)
_ZN34_INTERNAL_09f03abb_4_k_cu_4810a1a66thrust24THRUST_300001_SM_1000_NS12placeholders2_2E:
	.zero		1
	.type		_ZN34_INTERNAL_09f03abb_4_k_cu_4810a1a66thrust24THRUST_300001_SM_1000_NS12placeholders2_4E,@object
	.size		_ZN34_INTERNAL_09f03abb_4_k_cu_4810a1a66thrust24THRUST_300001_SM_1000_NS12placeholders2_4E,(_ZN34_INTERNAL_09f03abb_4_k_cu_4810a1a64cuda3std3__45__cpo3endE - _ZN34_INTERNAL_09f03abb_4_k_cu_4810a1a66thrust24THRUST_300001_SM_1000_NS12placeholders2_4E)
_ZN34_INTERNAL_09f03abb_4_k_cu_4810a1a66thrust24THRUST_300001_SM_1000_NS12placeholders2_4E:
	.zero		1
	.type		_ZN34_INTERNAL_09f03abb_4_k_cu_4810a1a64cuda3std3__45__cpo3endE,@object
	.size		_ZN34_INTERNAL_09f03abb_4_k_cu_4810a1a64cuda3std3__45__cpo3endE,(_ZN34_INTERNAL_09f03abb_4_k_cu_4810a1a64cuda3std6ranges3__45__cpo3endE - _ZN34_INTERNAL_09f03abb_4_k_cu_4810a1a64cuda3std3__45__cpo3endE)
_ZN34_INTERNAL_09f03abb_4_k_cu_4810a1a64cuda3std3__45__cpo3endE:
	.zero		1
	.type		_ZN34_INTERNAL_09f03abb_4_k_cu_4810a1a64cuda3std6ranges3__45__cpo3endE,@object
	.size		_ZN34_INTERNAL_09f03abb_4_k_cu_4810a1a64cuda3std6ranges3__45__cpo3endE,(_ZN34_INTERNAL_09f03abb_4_k_cu_4810a1a64cuda3std3__419piecewise_constructE - _ZN34_INTERNAL_09f03abb_4_k_cu_4810a1a64cuda3std6ranges3__45__cpo3endE)
_ZN34_INTERNAL_09f03abb_4_k_cu_4810a1a64cuda3std6ranges3__45__cpo3endE:
	.zero		1
	.type		_ZN34_INTERNAL_09f03abb_4_k_cu_4810a1a64cuda3std3__419piecewise_constructE,@object
	.size		_ZN34_INTERNAL_09f03abb_4_k_cu_4810a1a64cuda3std3__419piecewise_constructE,(_ZN34_INTERNAL_09f03abb_4_k_cu_4810a1a64cuda3std6ranges3__45__cpo5cdataE - _ZN34_INTERNAL_09f03abb_4_k_cu_4810a1a64cuda3std3__419piecewise_constructE)
_ZN34_INTERNAL_09f03abb_4_k_cu_4810a1a64cuda3std3__419piecewise_constructE:
	.zero		1
	.type		_ZN34_INTERNAL_09f03abb_4_k_cu_4810a1a64cuda3std6ranges3__45__cpo5cdataE,@object
	.size		_ZN34_INTERNAL_09f03abb_4_k_cu_4810a1a64cuda3std6ranges3__45__cpo5cdataE,(_ZN34_INTERNAL_09f03abb_4_k_cu_4810a1a66thrust24THRUST_300001_SM_1000_NS12placeholders2_8E - _ZN34_INTERNAL_09f03abb_4_k_cu_4810a1a64cuda3std6ranges3__45__cpo5cdataE)
_ZN34_INTERNAL_09f03abb_4_k_cu_4810a1a64cuda3std6ranges3__45__cpo5cdataE:
	.zero		1
	.type		_ZN34_INTERNAL_09f03abb_4_k_cu_4810a1a66thrust24THRUST_300001_SM_1000_NS12placeholders2_8E,@object
	.size		_ZN34_INTERNAL_09f03abb_4_k_cu_4810a1a66thrust24THRUST_300001_SM_1000_NS12placeholders2_8E,(_ZN34_INTERNAL_09f03abb_4_k_cu_4810a1a64cuda3std3__45__cpo4rendE - _ZN34_INTERNAL_09f03abb_4_k_cu_4810a1a66thrust24THRUST_300001_SM_1000_NS12placeholders2_8E)
_ZN34_INTERNAL_09f03abb_4_k_cu_4810a1a66thrust24THRUST_300001_SM_1000_NS12placeholders2_8E:
	.zero		1
	.type		_ZN34_INTERNAL_09f03abb_4_k_cu_4810a1a64cuda3std3__45__cpo4rendE,@object
	.size		_ZN34_INTERNAL_09f03abb_4_k_cu_4810a1a64cuda3std3__45__cpo4rendE,(_ZN34_INTERNAL_09f03abb_4_k_cu_4810a1a64cuda3std6ranges3__45__cpo9iter_swapE - _ZN34_INTERNAL_09f03abb_4_k_cu_4810a1a64cuda3std3__45__cpo4rendE)
_ZN34_INTERNAL_09f03abb_4_k_cu_4810a1a64cuda3std3__45__cpo4rendE:
	.zero		1
	.type		_ZN34_INTERNAL_09f03abb_4_k_cu_4810a1a64cuda3std6ranges3__45__cpo9iter_swapE,@object
	.size		_ZN34_INTERNAL_09f03abb_4_k_cu_4810a1a64cuda3std6ranges3__45__cpo9iter_swapE,(_ZN34_INTERNAL_09f03abb_4_k_cu_4810a1a64cuda3std3__48unexpectE - _ZN34_INTERNAL_09f03abb_4_k_cu_4810a1a64cuda3std6ranges3__45__cpo9iter_swapE)
_ZN34_INTERNAL_09f03abb_4_k_cu_4810a1a64cuda3std6ranges3__45__cpo9iter_swapE:
	.zero		1
	.type		_ZN34_INTERNAL_09f03abb_4_k_cu_4810a1a64cuda3std3__48unexpectE,@object
	.size		_ZN34_INTERNAL_09f03abb_4_k_cu_4810a1a64cuda3std3__48unexpectE,(_ZN34_INTERNAL_09f03abb_4_k_cu_4810a1a66thrust24THRUST_300001_SM_1000_NS6system6detail10sequential3seqE - _ZN34_INTERNAL_09f03abb_4_k_cu_4810a1a64cuda3std3__48unexpectE)
_ZN34_INTERNAL_09f03abb_4_k_cu_4810a1a64cuda3std3__48unexpectE:
	.zero		1
	.type		_ZN34_INTERNAL_09f03abb_4_k_cu_4810a1a66thrust24THRUST_300001_SM_1000_NS6system6detail10sequential3seqE,@object
	.size		_ZN34_INTERNAL_09f03abb_4_k_cu_4810a1a66thrust24THRUST_300001_SM_1000_NS6system6detail10sequential3seqE,(.L_29 - _ZN34_INTERNAL_09f03abb_4_k_cu_4810a1a66thrust24THRUST_300001_SM_1000_NS6system6detail10sequential3seqE)
_ZN34_INTERNAL_09f03abb_4_k_cu_4810a1a66thrust24THRUST_300001_SM_1000_NS6system6detail10sequential3seqE:
	.zero		1
.L_29:


//--------------------- .nv.constant0._ZN3cub18CUB_300001_SM_10006detail11EmptyKernelIvEEvv --------------------------
	.section	.nv.constant0._ZN3cub18CUB_300001_SM_10006detail11EmptyKernelIvEEvv,"a",@progbits
	.sectionflags	@""
	.align	4
.nv.constant0._ZN3cub18CUB_300001_SM_10006detail11EmptyKernelIvEEvv:
	.zero		896


//--------------------- .nv.constant0._Z9SumKernelPi --------------------------
	.section	.nv.constant0._Z9SumKernelPi,"a",@progbits
	.sectionflags	@""
	.align	4
.nv.constant0._Z9SumKernelPi:
	.zero		904


//--------------------- SYMBOLS --------------------------

	.type		.nv.reservedSmem.offset0,@object
	.size		.nv.reservedSmem.offset0,0x4
